//
// Generated by NVIDIA NVVM Compiler
//
// Compiler Build ID: CL-36424714
// Cuda compilation tools, release 13.0, V13.0.88
// Based on NVVM 20.0.0
//

.version 9.0
.target sm_100
.address_size 64

	// .globl	_Z15reduceAddKernelmmPKfPf
// _ZZ15reduceAddKernelmmPKfPfE5sdata has been demoted

.visible .entry _Z15reduceAddKernelmmPKfPf(
	.param .u64 _Z15reduceAddKernelmmPKfPf_param_0,
	.param .u64 _Z15reduceAddKernelmmPKfPf_param_1,
	.param .u64 .ptr .align 1 _Z15reduceAddKernelmmPKfPf_param_2,
	.param .u64 .ptr .align 1 _Z15reduceAddKernelmmPKfPf_param_3
)
{
	.reg .pred 	%p<8>;
	.reg .b32 	%r<17>;
	.reg .b32 	%f<30>;
	.reg .b64 	%rd<25>;
	// demoted variable
	.shared .align 4 .b8 _ZZ15reduceAddKernelmmPKfPfE5sdata[4096];
	ld.param.u64 	%rd9, [_Z15reduceAddKernelmmPKfPf_param_0];
	ld.param.u64 	%rd10, [_Z15reduceAddKernelmmPKfPf_param_1];
	ld.param.u64 	%rd12, [_Z15reduceAddKernelmmPKfPf_param_2];
	ld.param.u64 	%rd11, [_Z15reduceAddKernelmmPKfPf_param_3];
	cvta.to.global.u64 	%rd1, %rd12;
	mov.u32 	%r3, %ctaid.y;
	cvt.u64.u32 	%rd2, %r3;
	mov.u32 	%r4, %tid.x;
	cvt.u64.u32 	%rd3, %r4;
	mov.u32 	%r1, %ntid.x;
	mov.u32 	%r5, %ctaid.x;
	mul.lo.s32 	%r6, %r1, %r5;
	shl.b32 	%r7, %r6, 1;
	cvt.u64.u32 	%rd13, %r7;
	add.s64 	%rd4, %rd13, %rd3;
	setp.ge.u64 	%p1, %rd4, %rd9;
	mov.f32 	%f29, 0f00000000;
	@%p1 bra 	$L__BB0_2;
	mad.lo.s64 	%rd14, %rd4, %rd10, %rd2;
	shl.b64 	%rd15, %rd14, 2;
	add.s64 	%rd16, %rd1, %rd15;
	ld.global.f32 	%f29, [%rd16];
$L__BB0_2:
	cvt.u32.u64 	%r8, %rd3;
	shl.b32 	%r9, %r8, 2;
	mov.u32 	%r10, _ZZ15reduceAddKernelmmPKfPfE5sdata;
	add.s32 	%r2, %r10, %r9;
	st.shared.f32 	[%r2], %f29;
	cvt.u64.u32 	%rd17, %r1;
	add.s64 	%rd5, %rd4, %rd17;
	setp.ge.u64 	%p2, %rd5, %rd9;
	@%p2 bra 	$L__BB0_4;
	mad.lo.s64 	%rd18, %rd5, %rd10, %rd2;
	shl.b64 	%rd19, %rd18, 2;
	add.s64 	%rd20, %rd1, %rd19;
	ld.global.f32 	%f4, [%rd20];
	add.f32 	%f5, %f4, %f29;
	st.shared.f32 	[%r2], %f5;
$L__BB0_4:
	bar.sync 	0;
	setp.lt.u32 	%p3, %r1, 66;
	@%p3 bra 	$L__BB0_9;
	shr.u32 	%r11, %r1, 1;
	cvt.u64.u32 	%rd24, %r11;
$L__BB0_6:
	setp.le.u64 	%p4, %rd24, %rd3;
	@%p4 bra 	$L__BB0_8;
	cvt.u32.u64 	%r12, %rd24;
	shl.b32 	%r13, %r12, 2;
	add.s32 	%r14, %r2, %r13;
	ld.shared.f32 	%f6, [%r14];
	ld.shared.f32 	%f7, [%r2];
	add.f32 	%f8, %f6, %f7;
	st.shared.f32 	[%r2], %f8;
$L__BB0_8:
	bar.sync 	0;
	shr.u64 	%rd8, %rd24, 1;
	setp.gt.u64 	%p5, %rd24, 65;
	mov.u64 	%rd24, %rd8;
	@%p5 bra 	$L__BB0_6;
$L__BB0_9:
	setp.gt.u32 	%p6, %r8, 31;
	@%p6 bra 	$L__BB0_12;
	ld.volatile.shared.f32 	%f9, [%r2+128];
	ld.volatile.shared.f32 	%f10, [%r2];
	add.f32 	%f11, %f9, %f10;
	st.volatile.shared.f32 	[%r2], %f11;
	ld.volatile.shared.f32 	%f12, [%r2+64];
	ld.volatile.shared.f32 	%f13, [%r2];
	add.f32 	%f14, %f12, %f13;
	st.volatile.shared.f32 	[%r2], %f14;
	ld.volatile.shared.f32 	%f15, [%r2+32];
	ld.volatile.shared.f32 	%f16, [%r2];
	add.f32 	%f17, %f15, %f16;
	st.volatile.shared.f32 	[%r2], %f17;
	ld.volatile.shared.f32 	%f18, [%r2+16];
	ld.volatile.shared.f32 	%f19, [%r2];
	add.f32 	%f20, %f18, %f19;
	st.volatile.shared.f32 	[%r2], %f20;
	ld.volatile.shared.f32 	%f21, [%r2+8];
	ld.volatile.shared.f32 	%f22, [%r2];
	add.f32 	%f23, %f21, %f22;
	st.volatile.shared.f32 	[%r2], %f23;
	ld.volatile.shared.f32 	%f24, [%r2+4];
	ld.volatile.shared.f32 	%f25, [%r2];
	add.f32 	%f26, %f24, %f25;
	st.volatile.shared.f32 	[%r2], %f26;
	setp.ne.s32 	%p7, %r8, 0;
	@%p7 bra 	$L__BB0_12;
	cvta.to.global.u64 	%rd21, %rd11;
	shl.b64 	%rd22, %rd2, 2;
	add.s64 	%rd23, %rd21, %rd22;
	ld.shared.f32 	%f27, [_ZZ15reduceAddKernelmmPKfPfE5sdata];
	atom.global.add.f32 	%f28, [%rd23], %f27;
$L__BB0_12:
	ret;

}


// ===== COMPILED SASS (sm_100) =====

	.target	sm_100

	.elftype	@"ET_EXEC"


//--------------------- .note.nv.tkinfo           --------------------------
	.section	.note.nv.tkinfo,"",@"SHT_NOTE"
	.sectionflags	@"SHF_NOTE_NV_TKINFO"
	.tkinfo
        /*0018*/ 	.word	0x00000002
        /*0030*/ 	.string	""
        /*0030*/ 	.string	"ptxas"
        /*0030*/ 	.string	"Cuda compilation tools, release 13.0, V13.0.88"
        /*0030*/ 	.string	"Build cuda_13.0.r13.0/compiler.36424714_0"
        /*0030*/ 	.string	"-arch sm_100 -m 64 "



//--------------------- .note.nv.cuinfo           --------------------------
	.section	.note.nv.cuinfo,"",@"SHT_NOTE"
	.sectionflags	@"SHF_NOTE_NV_CUINFO"
        /*0018*/ 	.short	0x0002
        /*001a*/ 	.short	0x0064
        /*001c*/ 	.short	0x0082
	.zero		2


//--------------------- .nv.info                  --------------------------
	.section	.nv.info,"",@"SHT_CUDA_INFO"
	.align	4


	//----- nvinfo : EIATTR_REGCOUNT
	.align		4
        /*0000*/ 	.byte	0x04, 0x2f
        /*0002*/ 	.short	(.L_1 - .L_0)
	.align		4
.L_0:
        /*0004*/ 	.word	index@(_Z15reduceAddKernelmmPKfPf)
        /*0008*/ 	.word	0x00000014


	//----- nvinfo : EIATTR_FRAME_SIZE
	.align		4
.L_1:
        /*000c*/ 	.byte	0x04, 0x11
        /*000e*/ 	.short	(.L_3 - .L_2)
	.align		4
.L_2:
        /*0010*/ 	.word	index@(_Z15reduceAddKernelmmPKfPf)
        /*0014*/ 	.word	0x00000000


	//----- nvinfo : EIATTR_MIN_STACK_SIZE
	.align		4
.L_3:
        /*0018*/ 	.byte	0x04, 0x12
        /*001a*/ 	.short	(.L_5 - .L_4)
	.align		4
.L_4:
        /*001c*/ 	.word	index@(_Z15reduceAddKernelmmPKfPf)
        /*0020*/ 	.word	0x00000000
.L_5:


//--------------------- .nv.compat                --------------------------
	.section	.nv.compat,"",@"SHT_CUDA_COMPAT_INFO"
	.align	4
        /*0000*/ 	.byte	0x02, 0x09, 0x00, 0x00, 0x02, 0x02, 0x01, 0x00, 0x02, 0x05, 0x05, 0x00, 0x03, 0x07, 0x01, 0x01
        /*0010*/ 	.byte	0x02, 0x03, 0x00, 0x00, 0x02, 0x06, 0x01, 0x00, 0x04, 0x0b, 0x08, 0x00, 0x09, 0x00, 0x00, 0x00
        /*0020*/ 	.byte	0x00, 0x00, 0x00, 0x00


//--------------------- .nv.info._Z15reduceAddKernelmmPKfPf --------------------------
	.section	.nv.info._Z15reduceAddKernelmmPKfPf,"",@"SHT_CUDA_INFO"
	.sectionflags	@""
	.align	4


	//----- nvinfo : EIATTR_CUDA_API_VERSION
	.align		4
        /*0000*/ 	.byte	0x04, 0x37
        /*0002*/ 	.short	(.L_7 - .L_6)
.L_6:
        /*0004*/ 	.word	0x00000082


	//----- nvinfo : EIATTR_KPARAM_INFO
	.align		4
.L_7:
        /*0008*/ 	.byte	0x04, 0x17
        /*000a*/ 	.short	(.L_9 - .L_8)
.L_8:
        /*000c*/ 	.word	0x00000000
        /*0010*/ 	.short	0x0003
        /*0012*/ 	.short	0x0018
        /*0014*/ 	.byte	0x00, 0xf5, 0x21, 0x00


	//----- nvinfo : EIATTR_KPARAM_INFO
	.align		4
.L_9:
        /*0018*/ 	.byte	0x04, 0x17
        /*001a*/ 	.short	(.L_11 - .L_10)
.L_10:
        /*001c*/ 	.word	0x00000000
        /*0020*/ 	.short	0x0002
        /*0022*/ 	.short	0x0010
        /*0024*/ 	.byte	0x00, 0xf5, 0x21, 0x00


	//----- nvinfo : EIATTR_KPARAM_INFO
	.align		4
.L_11:
        /*0028*/ 	.byte	0x04, 0x17
        /*002a*/ 	.short	(.L_13 - .L_12)
.L_12:
        /*002c*/ 	.word	0x00000000
        /*0030*/ 	.short	0x0001
        /*0032*/ 	.short	0x0008
        /*0034*/ 	.byte	0x00, 0xf0, 0x21, 0x00


	//----- nvinfo : EIATTR_KPARAM_INFO
	.align		4
.L_13:
        /*0038*/ 	.byte	0x04, 0x17
        /*003a*/ 	.short	(.L_15 - .L_14)
.L_14:
        /*003c*/ 	.word	0x00000000
        /*0040*/ 	.short	0x0000
        /*0042*/ 	.short	0x0000
        /*0044*/ 	.byte	0x00, 0xf0, 0x21, 0x00


	//----- nvinfo : EIATTR_SPARSE_MMA_MASK
	.align		4
.L_15:
        /*0048*/ 	.byte	0x03, 0x50
        /*004a*/ 	.short	0x0000


	//----- nvinfo : EIATTR_MAXREG_COUNT
	.align		4
        /*004c*/ 	.byte	0x03, 0x1b
        /*004e*/ 	.short	0x00ff


	//----- nvinfo : EIATTR_NUM_BARRIERS
	.align		4
        /*0050*/ 	.byte	0x02, 0x4c
        /*0052*/ 	.byte	0x01
	.zero		1


	//----- nvinfo : EIATTR_MERCURY_ISA_VERSION
	.align		4
        /*0054*/ 	.byte	0x03, 0x5f
        /*0056*/ 	.short	0x0101


	//----- nvinfo : EIATTR_VRC_CTA_INIT_COUNT
	.align		4
        /*0058*/ 	.byte	0x02, 0x4a
	.zero		1
	.zero		1


	//----- nvinfo : EIATTR_EXIT_INSTR_OFFSETS
	.align		4
        /*005c*/ 	.byte	0x04, 0x1c
        /*005e*/ 	.short	(.L_17 - .L_16)


	//   ....[0]....
.L_16:
        /*0060*/ 	.word	0x00000430


	//   ....[1]....
        /*0064*/ 	.word	0x000005d0


	//   ....[2]....
        /*0068*/ 	.word	0x00000680


	//----- nvinfo : EIATTR_CBANK_PARAM_SIZE
	.align		4
.L_17:
        /*006c*/ 	.byte	0x03, 0x19
        /*006e*/ 	.short	0x0020


	//----- nvinfo : EIATTR_PARAM_CBANK
	.align		4
        /*0070*/ 	.byte	0x04, 0x0a
        /*0072*/ 	.short	(.L_19 - .L_18)
	.align		4
.L_18:
        /*0074*/ 	.word	index@(.nv.constant0._Z15reduceAddKernelmmPKfPf)
        /*0078*/ 	.short	0x0380
        /*007a*/ 	.short	0x0020


	//----- nvinfo : EIATTR_SW_WAR
	.align		4
.L_19:
        /*007c*/ 	.byte	0x04, 0x36
        /*007e*/ 	.short	(.L_21 - .L_20)
.L_20:
        /*0080*/ 	.word	0x00000008
.L_21:


//--------------------- .nv.callgraph             --------------------------
	.section	.nv.callgraph,"",@"SHT_CUDA_CALLGRAPH"
	.align	4
	.sectionentsize	8
	.align		4
        /*0000*/ 	.word	0x00000000
	.align		4
        /*0004*/ 	.word	0xffffffff
	.align		4
        /*0008*/ 	.word	0x00000000
	.align		4
        /*000c*/ 	.word	0xfffffffe
	.align		4
        /*0010*/ 	.word	0x00000000
	.align		4
        /*0014*/ 	.word	0xfffffffd
	.align		4
        /*0018*/ 	.word	0x00000000
	.align		4
        /*001c*/ 	.word	0xfffffffc


//--------------------- .text._Z15reduceAddKernelmmPKfPf --------------------------
	.section	.text._Z15reduceAddKernelmmPKfPf,"ax",@progbits
	.align	128
        .global         _Z15reduceAddKernelmmPKfPf
        .type           _Z15reduceAddKernelmmPKfPf,@function
        .size           _Z15reduceAddKernelmmPKfPf,(.L_x_3 - _Z15reduceAddKernelmmPKfPf)
        .other          _Z15reduceAddKernelmmPKfPf,@"STO_CUDA_ENTRY STV_DEFAULT"
_Z15reduceAddKernelmmPKfPf:
.text._Z15reduceAddKernelmmPKfPf:
[----:B------:R-:W-:Y:S01]  /*0000*/  LDC R1, c[0x0][0x37c] ;  /* 0x0000df00ff017b82 */ /* 0x000fe20000000800 */
[----:B------:R-:W0:Y:S01]  /*0010*/  S2R R3, SR_CTAID.X ;  /* 0x0000000000037919 */ /* 0x000e220000002500 */
[----:B------:R-:W0:Y:S06]  /*0020*/  LDCU UR6, c[0x0][0x360] ;  /* 0x00006c00ff0677ac */ /* 0x000e2c0008000800 */
[----:B------:R-:W1:Y:S01]  /*0030*/  S2UR UR7, SR_CTAID.Y ;  /* 0x00000000000779c3 */ /* 0x000e620000002600 */
[----:B------:R-:W2:Y:S01]  /*0040*/  S2R R0, SR_TID.X ;  /* 0x0000000000007919 */ /* 0x000ea20000002100 */
[----:B------:R-:W3:Y:S01]  /*0050*/  LDCU.64 UR4, c[0x0][0x380] ;  /* 0x00007000ff0477ac */ /* 0x000ee20008000a00 */
[----:B------:R-:W4:Y:S01]  /*0060*/  LDCU.64 UR8, c[0x0][0x358] ;  /* 0x00006b00ff0877ac */ /* 0x000f220008000a00 */
[----:B-1----:R-:W-:Y:S01]  /*0070*/  MOV R8, UR7 ;  /* 0x0000000700087c02 */ /* 0x002fe20008000f00 */
[----:B------:R-:W-:-:S02]  /*0080*/  IMAD.U32 R10, RZ, RZ, UR7 ;  /* 0x00000007ff0a7e24 */ /* 0x000fc4000f8e00ff */
[----:B0-----:R-:W-:-:S05]  /*0090*/  IMAD R3, R3, UR6, RZ ;  /* 0x0000000603037c24 */ /* 0x001fca000f8e02ff */
[----:B--2---:R-:W-:-:S04]  /*00a0*/  LEA R11, P1, R3, R0, 0x1 ;  /* 0x00000000030b7211 */ /* 0x004fc800078208ff */
[C---:B---3--:R-:W-:Y:S01]  /*00b0*/  ISETP.GE.U32.AND P0, PT, R11.reuse, UR4, PT ;  /* 0x000000040b007c0c */ /* 0x048fe2000bf06070 */
[----:B------:R-:W-:Y:S01]  /*00c0*/  IMAD.X R9, RZ, RZ, RZ, P1 ;  /* 0x000000ffff097224 */ /* 0x000fe200008e06ff */
[----:B------:R-:W-:-:S04]  /*00d0*/  IADD3 R13, P1, PT, R11, UR6, RZ ;  /* 0x000000060b0d7c10 */ /* 0x000fc8000ff3e0ff */
[----:B------:R-:W-:Y:S01]  /*00e0*/  ISETP.GE.U32.AND.EX P0, PT, R9, UR5, PT, P0 ;  /* 0x0000000509007c0c */ /* 0x000fe2000bf06100 */
[----:B------:R-:W-:Y:S01]  /*00f0*/  IMAD.X R15, RZ, RZ, R9, P1 ;  /* 0x000000ffff0f7224 */ /* 0x000fe200008e0609 */
[----:B------:R-:W-:-:S04]  /*0100*/  ISETP.GE.U32.AND P2, PT, R13, UR4, PT ;  /* 0x000000040d007c0c */ /* 0x000fc8000bf46070 */
[----:B------:R-:W-:-:S07]  /*0110*/  ISETP.GE.U32.AND.EX P1, PT, R15, UR5, PT, P2 ;  /* 0x000000050f007c0c */ /* 0x000fce000bf26120 */
[----:B------:R-:W0:Y:S08]  /*0120*/  @!P0 LDC.64 R16, c[0x0][0x388] ;  /* 0x0000e200ff108b82 */ /* 0x000e300000000a00 */
[----:B------:R-:W1:Y:S08]  /*0130*/  @!P1 LDC.64 R6, c[0x0][0x388] ;  /* 0x0000e200ff069b82 */ /* 0x000e700000000a00 */
[----:B------:R-:W2:Y:S08]  /*0140*/  @!P0 LDC.64 R4, c[0x0][0x390] ;  /* 0x0000e400ff048b82 */ /* 0x000eb00000000a00 */
[----:B------:R-:W3:Y:S01]  /*0150*/  @!P1 LDC.64 R2, c[0x0][0x390] ;  /* 0x0000e400ff029b82 */ /* 0x000ee20000000a00 */
[----:B0-----:R-:W-:-:S02]  /*0160*/  @!P0 IMAD R12, R9, R16, RZ ;  /* 0x00000010090c8224 */ /* 0x001fc400078e02ff */
[----:B------:R-:W-:Y:S02]  /*0170*/  @!P0 IMAD.MOV.U32 R9, RZ, RZ, RZ ;  /* 0x000000ffff098224 */ /* 0x000fe400078e00ff */
[C---:B------:R-:W-:Y:S02]  /*0180*/  @!P0 IMAD R17, R11.reuse, R17, R12 ;  /* 0x000000110b118224 */ /* 0x040fe400078e020c */
[----:B------:R-:W-:Y:S01]  /*0190*/  @!P0 IMAD.WIDE.U32 R8, R11, R16, R8 ;  /* 0x000000100b088225 */ /* 0x000fe200078e0008 */
[----:B------:R-:W-:-:S03]  /*01a0*/  @!P1 MOV R11, RZ ;  /* 0x000000ff000b9202 */ /* 0x000fc60000000f00 */
[-C--:B-1----:R-:W-:Y:S02]  /*01b0*/  @!P1 IMAD R12, R15, R6.reuse, RZ ;  /* 0x000000060f0c9224 */ /* 0x082fe400078e02ff */
[----:B------:R-:W-:Y:S01]  /*01c0*/  @!P1 IMAD.WIDE.U32 R10, R13, R6, R10 ;  /* 0x000000060d0a9225 */ /* 0x000fe200078e000a */
[----:B--2---:R-:W-:-:S03]  /*01d0*/  @!P0 LEA R4, P2, R8, R4, 0x2 ;  /* 0x0000000408048211 */ /* 0x004fc600078410ff */
[----:B------:R-:W-:Y:S02]  /*01e0*/  @!P0 IMAD.IADD R6, R9, 0x1, R17 ;  /* 0x0000000109068824 */ /* 0x000fe400078e0211 */
[----:B------:R-:W-:-:S03]  /*01f0*/  @!P1 IMAD R7, R13, R7, R12 ;  /* 0x000000070d079224 */ /* 0x000fc600078e020c */
[----:B------:R-:W-:Y:S01]  /*0200*/  @!P0 LEA.HI.X R5, R8, R5, R6, 0x2, P2 ;  /* 0x0000000508058211 */ /* 0x000fe200010f1406 */
[----:B------:R-:W-:Y:S01]  /*0210*/  IMAD.MOV.U32 R8, RZ, RZ, RZ ;  /* 0x000000ffff087224 */ /* 0x000fe200078e00ff */
[----:B---3--:R-:W-:Y:S02]  /*0220*/  @!P1 LEA R6, P2, R10, R2, 0x2 ;  /* 0x000000020a069211 */ /* 0x008fe400078410ff */
[----:B------:R-:W-:-:S03]  /*0230*/  @!P1 IADD3 R2, PT, PT, R11, R7, RZ ;  /* 0x000000070b029210 */ /* 0x000fc60007ffe0ff */
[----:B----4-:R-:W2:Y:S01]  /*0240*/  @!P0 LDG.E R8, desc[UR8][R4.64] ;  /* 0x0000000804088981 */ /* 0x010ea2000c1e1900 */
[----:B------:R-:W-:-:S06]  /*0250*/  @!P1 LEA.HI.X R7, R10, R3, R2, 0x2, P2 ;  /* 0x000000030a079211 */ /* 0x000fcc00010f1402 */
[----:B------:R-:W2:Y:S01]  /*0260*/  @!P1 LDG.E R7, desc[UR8][R6.64] ;  /* 0x0000000806079981 */ /* 0x000ea2000c1e1900 */
[----:B------:R-:W0:Y:S01]  /*0270*/  S2UR UR5, SR_CgaCtaId ;  /* 0x00000000000579c3 */ /* 0x000e220000008800 */
[----:B------:R-:W-:Y:S01]  /*0280*/  UMOV UR4, 0x400 ;  /* 0x0000040000047882 */ /* 0x000fe20000000000 */
[----:B------:R-:W-:Y:S02]  /*0290*/  UISETP.GE.U32.AND UP0, UPT, UR6, 0x42, UPT ;  /* 0x000000420600788c */ /* 0x000fe4000bf06070 */
[----:B0-----:R-:W-:-:S06]  /*02a0*/  ULEA UR4, UR5, UR4, 0x18 ;  /* 0x0000000405047291 */ /* 0x001fcc000f8ec0ff */
[C---:B------:R-:W-:Y:S02]  /*02b0*/  LEA R2, R0.reuse, UR4, 0x2 ;  /* 0x0000000400027c11 */ /* 0x040fe4000f8e10ff */
[----:B------:R-:W-:Y:S01]  /*02c0*/  ISETP.GT.U32.AND P2, PT, R0, 0x1f, PT ;  /* 0x0000001f0000780c */ /* 0x000fe20003f44070 */
[----:B--2---:R-:W-:-:S05]  /*02d0*/  @!P1 FADD R8, R7, R8 ;  /* 0x0000000807089221 */ /* 0x004fca0000000000 */
[----:B------:R0:W-:Y:S01]  /*02e0*/  STS [R2], R8 ;  /* 0x0000000802007388 */ /* 0x0001e20000000800 */
[----:B------:R-:W-:Y:S06]  /*02f0*/  BAR.SYNC.DEFER_BLOCKING 0x0 ;  /* 0x0000000000007b1d */ /* 0x000fec0000010000 */
[----:B------:R-:W-:Y:S05]  /*0300*/  BRA.U !UP0, `(.L_x_0) ;  /* 0x0000000108487547 */ /* 0x000fea000b800000 */
[----:B------:R-:W-:Y:S01]  /*0310*/  USHF.R.U32.HI UR4, URZ, 0x1, UR6 ;  /* 0x00000001ff047899 */ /* 0x000fe20008011606 */
[----:B0-----:R-:W-:-:S05]  /*0320*/  HFMA2 R8, -RZ, RZ, 0, 0 ;  /* 0x00000000ff087431 */ /* 0x001fca00000001ff */
[----:B------:R-:W-:-:S07]  /*0330*/  IMAD.U32 R7, RZ, RZ, UR4 ;  /* 0x00000004ff077e24 */ /* 0x000fce000f8e00ff */
.L_x_1:
[----:B------:R-:W-:Y:S02]  /*0340*/  ISETP.GT.U32.AND P0, PT, R7, R0, PT ;  /* 0x000000000700720c */ /* 0x000fe40003f04070 */
[----:B------:R-:W-:Y:S02]  /*0350*/  SHF.R.U32.HI R6, RZ, 0x1, R8 ;  /* 0x00000001ff067819 */ /* 0x000fe40000011608 */
[----:B------:R-:W-:-:S13]  /*0360*/  ISETP.GT.U32.AND.EX P0, PT, R8, RZ, PT, P0 ;  /* 0x000000ff0800720c */ /* 0x000fda0003f04100 */
[----:B------:R-:W-:Y:S01]  /*0370*/  @P0 LEA R3, R7, R2, 0x2 ;  /* 0x0000000207030211 */ /* 0x000fe200078e10ff */
[----:B------:R-:W-:Y:S05]  /*0380*/  @P0 LDS R4, [R2] ;  /* 0x0000000002040984 */ /* 0x000fea0000000800 */
[----:B------:R-:W0:Y:S02]  /*0390*/  @P0 LDS R3, [R3] ;  /* 0x0000000003030984 */ /* 0x000e240000000800 */
[----:B0-----:R-:W-:Y:S01]  /*03a0*/  @P0 FADD R5, R3, R4 ;  /* 0x0000000403050221 */ /* 0x001fe20000000000 */
[----:B------:R-:W-:-:S04]  /*03b0*/  SHF.R.U64 R4, R7, 0x1, R8 ;  /* 0x0000000107047819 */ /* 0x000fc80000001208 */
[----:B------:R1:W-:Y:S01]  /*03c0*/  @P0 STS [R2], R5 ;  /* 0x0000000502000388 */ /* 0x0003e20000000800 */
[----:B------:R-:W-:Y:S01]  /*03d0*/  BAR.SYNC.DEFER_BLOCKING 0x0 ;  /* 0x0000000000007b1d */ /* 0x000fe20000010000 */
[----:B------:R-:W-:Y:S02]  /*03e0*/  ISETP.GT.U32.AND P0, PT, R7, 0x41, PT ;  /* 0x000000410700780c */ /* 0x000fe40003f04070 */
[----:B------:R-:W-:Y:S02]  /*03f0*/  MOV R7, R4 ;  /* 0x0000000400077202 */ /* 0x000fe40000000f00 */
[----:B------:R-:W-:Y:S01]  /*0400*/  ISETP.GT.U32.AND.EX P0, PT, R8, RZ, PT, P0 ;  /* 0x000000ff0800720c */ /* 0x000fe20003f04100 */
[----:B------:R-:W-:-:S12]  /*0410*/  IMAD.MOV.U32 R8, RZ, RZ, R6 ;  /* 0x000000ffff087224 */ /* 0x000fd800078e0006 */
[----:B-1----:R-:W-:Y:S05]  /*0420*/  @P0 BRA `(.L_x_1) ;  /* 0xfffffffc00c40947 */ /* 0x002fea000383ffff */
.L_x_0:
[----:B------:R-:W-:Y:S05]  /*0430*/  @P2 EXIT ;  /* 0x000000000000294d */ /* 0x000fea0003800000 */
[----:B------:R-:W-:Y:S01]  /*0440*/  LDS R3, [R2+0x80] ;  /* 0x0000800002037984 */ /* 0x000fe20000000800 */
[----:B------:R-:W-:-:S03]  /*0450*/  ISETP.NE.AND P0, PT, R0, RZ, PT ;  /* 0x000000ff0000720c */ /* 0x000fc60003f05270 */
[----:B------:R-:W1:Y:S02]  /*0460*/  LDS R4, [R2] ;  /* 0x0000000002047984 */ /* 0x000e640000000800 */
[----:B-1----:R-:W-:-:S05]  /*0470*/  FADD R3, R3, R4 ;  /* 0x0000000403037221 */ /* 0x002fca0000000000 */
[----:B------:R-:W-:Y:S04]  /*0480*/  STS [R2], R3 ;  /* 0x0000000302007388 */ /* 0x000fe80000000800 */
[----:B------:R-:W-:Y:S04]  /*0490*/  LDS R4, [R2+0x40] ;  /* 0x0000400002047984 */ /* 0x000fe80000000800 */
        /* <DEDUP_REMOVED lines=18> */
[----:B------:R1:W-:Y:S01]  /*05c0*/  STS [R2], R5 ;  /* 0x0000000502007388 */ /* 0x0003e20000000800 */
[----:B------:R-:W-:Y:S05]  /*05d0*/  @P0 EXIT ;  /* 0x000000000000094d */ /* 0x000fea0003800000 */
[----:B------:R-:W2:Y:S01]  /*05e0*/  S2UR UR5, SR_CgaCtaId ;  /* 0x00000000000579c3 */ /* 0x000ea20000008800 */
[----:B------:R-:W-:Y:S02]  /*05f0*/  UMOV UR4, 0x400 ;  /* 0x0000040000047882 */ /* 0x000fe40000000000 */
[----:B--2---:R-:W-:-:S09]  /*0600*/  ULEA UR4, UR5, UR4, 0x18 ;  /* 0x0000000405047291 */ /* 0x004fd2000f8ec0ff */
[----:B-1----:R-:W1:Y:S02]  /*0610*/  LDS R5, [UR4] ;  /* 0x00000004ff057984 */ /* 0x002e640008000800 */
[----:B------:R-:W2:Y:S02]  /*0620*/  LDCU.64 UR4, c[0x0][0x398] ;  /* 0x00007300ff0477ac */ /* 0x000ea40008000a00 */
[----:B--2---:R-:W-:-:S04]  /*0630*/  ULEA UR4, UP0, UR7, UR4, 0x2 ;  /* 0x0000000407047291 */ /* 0x004fc8000f8010ff */
[----:B------:R-:W-:Y:S02]  /*0640*/  ULEA.HI.X UR5, UR7, UR5, URZ, 0x2, UP0 ;  /* 0x0000000507057291 */ /* 0x000fe400080f14ff */
[----:B0-----:R-:W-:-:S04]  /*0650*/  IMAD.U32 R2, RZ, RZ, UR4 ;  /* 0x00000004ff027e24 */ /* 0x001fc8000f8e00ff */
[----:B------:R-:W-:-:S05]  /*0660*/  MOV R3, UR5 ;  /* 0x0000000500037c02 */ /* 0x000fca0008000f00 */
[----:B-1----:R-:W-:Y:S01]  /*0670*/  REDG.E.ADD.F32.FTZ.RN.STRONG.GPU desc[UR8][R2.64], R5 ;  /* 0x00000005020079a6 */ /* 0x002fe2000c12f308 */
[----:B------:R-:W-:Y:S05]  /*0680*/  EXIT ;  /* 0x000000000000794d */ /* 0x000fea0003800000 */
.L_x_2:
[----:B------:R-:W-:-:S00]  /*0690*/  BRA `(.L_x_2) ;  /* 0xfffffffc00fc7947 */ /* 0x000fc0000383ffff */
[----:B------:R-:W-:-:S00]  /*06a0*/  NOP ;  /* 0x0000000000007918 */ /* 0x000fc00000000000 */
        /* <DEDUP_REMOVED lines=13> */
.L_x_3:


//--------------------- .nv.shared._Z15reduceAddKernelmmPKfPf --------------------------
	.section	.nv.shared._Z15reduceAddKernelmmPKfPf,"aw",@nobits
	.sectionflags	@""
	.align	4
.nv.shared._Z15reduceAddKernelmmPKfPf:
	.zero		5120


//--------------------- .nv.shared.reserved.0     --------------------------
	.section	.nv.shared.reserved.0,"aw",@nobits
	.weak		__nv_reservedSMEM_offset_0_alias
	.size		__nv_reservedSMEM_offset_0_alias, 0, 64
	.other		__nv_reservedSMEM_offset_0_alias,@"STO_CUDA_RESERVED_SHARED STV_DEFAULT"
__nv_reservedSMEM_offset_0_alias:
	.zero		0
	.zero		64


//--------------------- .nv.constant0._Z15reduceAddKernelmmPKfPf --------------------------
	.section	.nv.constant0._Z15reduceAddKernelmmPKfPf,"a",@progbits
	.sectionflags	@""
	.align	4
.nv.constant0._Z15reduceAddKernelmmPKfPf:
	.zero		928


//--------------------- SYMBOLS --------------------------

	.type		.nv.reservedSmem.offset0,@object
	.size		.nv.reservedSmem.offset0,0x4
	.type		.nv.reservedSmem.cap,@object
	.size		.nv.reservedSmem.cap,0x4
